//
// Generated by NVIDIA NVVM Compiler
//
// Compiler Build ID: CL-36424714
// Cuda compilation tools, release 13.0, V13.0.88
// Based on NVVM 20.0.0
//

.version 9.0
.target sm_100
.address_size 64

	// .globl	_Z10os_menoresPiS_S_

.visible .entry _Z10os_menoresPiS_S_(
	.param .u64 .ptr .align 1 _Z10os_menoresPiS_S__param_0,
	.param .u64 .ptr .align 1 _Z10os_menoresPiS_S__param_1,
	.param .u64 .ptr .align 1 _Z10os_menoresPiS_S__param_2
)
{
	.reg .b32 	%r<5>;
	.reg .b64 	%rd<11>;

	ld.param.u64 	%rd1, [_Z10os_menoresPiS_S__param_0];
	ld.param.u64 	%rd2, [_Z10os_menoresPiS_S__param_1];
	ld.param.u64 	%rd3, [_Z10os_menoresPiS_S__param_2];
	cvta.to.global.u64 	%rd4, %rd3;
	cvta.to.global.u64 	%rd5, %rd2;
	cvta.to.global.u64 	%rd6, %rd1;
	mov.u32 	%r1, %ctaid.x;
	mul.wide.u32 	%rd7, %r1, 4;
	add.s64 	%rd8, %rd6, %rd7;
	ld.global.u32 	%r2, [%rd8];
	add.s64 	%rd9, %rd5, %rd7;
	ld.global.u32 	%r3, [%rd9];
	add.s32 	%r4, %r3, %r2;
	add.s64 	%rd10, %rd4, %rd7;
	st.global.u32 	[%rd10], %r4;
	ret;

}


// ===== COMPILED SASS (sm_100) =====

	.target	sm_100

	.elftype	@"ET_EXEC"


//--------------------- .note.nv.tkinfo           --------------------------
	.section	.note.nv.tkinfo,"",@"SHT_NOTE"
	.sectionflags	@"SHF_NOTE_NV_TKINFO"
	.tkinfo
        /*0018*/ 	.word	0x00000002
        /*0030*/ 	.string	""
        /*0030*/ 	.string	"ptxas"
        /*0030*/ 	.string	"Cuda compilation tools, release 13.0, V13.0.88"
        /*0030*/ 	.string	"Build cuda_13.0.r13.0/compiler.36424714_0"
        /*0030*/ 	.string	"-arch sm_100 -m 64 "



//--------------------- .note.nv.cuinfo           --------------------------
	.section	.note.nv.cuinfo,"",@"SHT_NOTE"
	.sectionflags	@"SHF_NOTE_NV_CUINFO"
        /*0018*/ 	.short	0x0002
        /*001a*/ 	.short	0x0064
        /*001c*/ 	.short	0x0082
	.zero		2


//--------------------- .nv.info                  --------------------------
	.section	.nv.info,"",@"SHT_CUDA_INFO"
	.align	4


	//----- nvinfo : EIATTR_REGCOUNT
	.align		4
        /*0000*/ 	.byte	0x04, 0x2f
        /*0002*/ 	.short	(.L_1 - .L_0)
	.align		4
.L_0:
        /*0004*/ 	.word	index@(_Z10os_menoresPiS_S_)
        /*0008*/ 	.word	0x0000000c


	//----- nvinfo : EIATTR_FRAME_SIZE
	.align		4
.L_1:
        /*000c*/ 	.byte	0x04, 0x11
        /*000e*/ 	.short	(.L_3 - .L_2)
	.align		4
.L_2:
        /*0010*/ 	.word	index@(_Z10os_menoresPiS_S_)
        /*0014*/ 	.word	0x00000000


	//----- nvinfo : EIATTR_MIN_STACK_SIZE
	.align		4
.L_3:
        /*0018*/ 	.byte	0x04, 0x12
        /*001a*/ 	.short	(.L_5 - .L_4)
	.align		4
.L_4:
        /*001c*/ 	.word	index@(_Z10os_menoresPiS_S_)
        /*0020*/ 	.word	0x00000000
.L_5:


//--------------------- .nv.compat                --------------------------
	.section	.nv.compat,"",@"SHT_CUDA_COMPAT_INFO"
	.align	4
        /*0000*/ 	.byte	0x02, 0x09, 0x00, 0x00, 0x02, 0x02, 0x01, 0x00, 0x02, 0x05, 0x05, 0x00, 0x03, 0x07, 0x01, 0x01
        /*0010*/ 	.byte	0x02, 0x03, 0x00, 0x00, 0x02, 0x06, 0x01, 0x00, 0x04, 0x0b, 0x08, 0x00, 0x09, 0x00, 0x00, 0x00
        /*0020*/ 	.byte	0x00, 0x00, 0x00, 0x00


//--------------------- .nv.info._Z10os_menoresPiS_S_ --------------------------
	.section	.nv.info._Z10os_menoresPiS_S_,"",@"SHT_CUDA_INFO"
	.sectionflags	@""
	.align	4


	//----- nvinfo : EIATTR_CUDA_API_VERSION
	.align		4
        /*0000*/ 	.byte	0x04, 0x37
        /*0002*/ 	.short	(.L_7 - .L_6)
.L_6:
        /*0004*/ 	.word	0x00000082


	//----- nvinfo : EIATTR_KPARAM_INFO
	.align		4
.L_7:
        /*0008*/ 	.byte	0x04, 0x17
        /*000a*/ 	.short	(.L_9 - .L_8)
.L_8:
        /*000c*/ 	.word	0x00000000
        /*0010*/ 	.short	0x0002
        /*0012*/ 	.short	0x0010
        /*0014*/ 	.byte	0x00, 0xf5, 0x21, 0x00


	//----- nvinfo : EIATTR_KPARAM_INFO
	.align		4
.L_9:
        /*0018*/ 	.byte	0x04, 0x17
        /*001a*/ 	.short	(.L_11 - .L_10)
.L_10:
        /*001c*/ 	.word	0x00000000
        /*0020*/ 	.short	0x0001
        /*0022*/ 	.short	0x0008
        /*0024*/ 	.byte	0x00, 0xf5, 0x21, 0x00


	//----- nvinfo : EIATTR_KPARAM_INFO
	.align		4
.L_11:
        /*0028*/ 	.byte	0x04, 0x17
        /*002a*/ 	.short	(.L_13 - .L_12)
.L_12:
        /*002c*/ 	.word	0x00000000
        /*0030*/ 	.short	0x0000
        /*0032*/ 	.short	0x0000
        /*0034*/ 	.byte	0x00, 0xf5, 0x21, 0x00


	//----- nvinfo : EIATTR_SPARSE_MMA_MASK
	.align		4
.L_13:
        /*0038*/ 	.byte	0x03, 0x50
        /*003a*/ 	.short	0x0000


	//----- nvinfo : EIATTR_MAXREG_COUNT
	.align		4
        /*003c*/ 	.byte	0x03, 0x1b
        /*003e*/ 	.short	0x00ff


	//----- nvinfo : EIATTR_MERCURY_ISA_VERSION
	.align		4
        /*0040*/ 	.byte	0x03, 0x5f
        /*0042*/ 	.short	0x0101


	//----- nvinfo : EIATTR_VRC_CTA_INIT_COUNT
	.align		4
        /*0044*/ 	.byte	0x02, 0x4a
	.zero		1
	.zero		1


	//----- nvinfo : EIATTR_EXIT_INSTR_OFFSETS
	.align		4
        /*0048*/ 	.byte	0x04, 0x1c
        /*004a*/ 	.short	(.L_15 - .L_14)


	//   ....[0]....
.L_14:
        /*004c*/ 	.word	0x000000d0


	//----- nvinfo : EIATTR_CBANK_PARAM_SIZE
	.align		4
.L_15:
        /*0050*/ 	.byte	0x03, 0x19
        /*0052*/ 	.short	0x0018


	//----- nvinfo : EIATTR_PARAM_CBANK
	.align		4
        /*0054*/ 	.byte	0x04, 0x0a
        /*0056*/ 	.short	(.L_17 - .L_16)
	.align		4
.L_16:
        /*0058*/ 	.word	index@(.nv.constant0._Z10os_menoresPiS_S_)
        /*005c*/ 	.short	0x0380
        /*005e*/ 	.short	0x0018


	//----- nvinfo : EIATTR_SW_WAR
	.align		4
.L_17:
        /*0060*/ 	.byte	0x04, 0x36
        /*0062*/ 	.short	(.L_19 - .L_18)
.L_18:
        /*0064*/ 	.word	0x00000008
.L_19:


//--------------------- .nv.callgraph             --------------------------
	.section	.nv.callgraph,"",@"SHT_CUDA_CALLGRAPH"
	.align	4
	.sectionentsize	8
	.align		4
        /*0000*/ 	.word	0x00000000
	.align		4
        /*0004*/ 	.word	0xffffffff
	.align		4
        /*0008*/ 	.word	0x00000000
	.align		4
        /*000c*/ 	.word	0xfffffffe
	.align		4
        /*0010*/ 	.word	0x00000000
	.align		4
        /*0014*/ 	.word	0xfffffffd
	.align		4
        /*0018*/ 	.word	0x00000000
	.align		4
        /*001c*/ 	.word	0xfffffffc


//--------------------- .text._Z10os_menoresPiS_S_ --------------------------
	.section	.text._Z10os_menoresPiS_S_,"ax",@progbits
	.align	128
        .global         _Z10os_menoresPiS_S_
        .type           _Z10os_menoresPiS_S_,@function
        .size           _Z10os_menoresPiS_S_,(.L_x_1 - _Z10os_menoresPiS_S_)
        .other          _Z10os_menoresPiS_S_,@"STO_CUDA_ENTRY STV_DEFAULT"
_Z10os_menoresPiS_S_:
.text._Z10os_menoresPiS_S_:
[----:B------:R-:W-:Y:S01]  /*0000*/  LDC R1, c[0x0][0x37c] ;  /* 0x0000df00ff017b82 */ /* 0x000fe20000000800 */
[----:B------:R-:W0:Y:S07]  /*0010*/  S2R R9, SR_CTAID.X ;  /* 0x0000000000097919 */ /* 0x000e2e0000002500 */
[----:B------:R-:W0:Y:S01]  /*0020*/  LDC.64 R2, c[0x0][0x380] ;  /* 0x0000e000ff027b82 */ /* 0x000e220000000a00 */
[----:B------:R-:W1:Y:S07]  /*0030*/  LDCU.64 UR4, c[0x0][0x358] ;  /* 0x00006b00ff0477ac */ /* 0x000e6e0008000a00 */
[----:B------:R-:W2:Y:S08]  /*0040*/  LDC.64 R4, c[0x0][0x388] ;  /* 0x0000e200ff047b82 */ /* 0x000eb00000000a00 */
[----:B------:R-:W3:Y:S01]  /*0050*/  LDC.64 R6, c[0x0][0x390] ;  /* 0x0000e400ff067b82 */ /* 0x000ee20000000a00 */
[----:B0-----:R-:W-:-:S04]  /*0060*/  IMAD.WIDE.U32 R2, R9, 0x4, R2 ;  /* 0x0000000409027825 */ /* 0x001fc800078e0002 */
[C---:B--2---:R-:W-:Y:S02]  /*0070*/  IMAD.WIDE.U32 R4, R9.reuse, 0x4, R4 ;  /* 0x0000000409047825 */ /* 0x044fe400078e0004 */
[----:B-1----:R-:W2:Y:S04]  /*0080*/  LDG.E R2, desc[UR4][R2.64] ;  /* 0x0000000402027981 */ /* 0x002ea8000c1e1900 */
[----:B------:R-:W2:Y:S01]  /*0090*/  LDG.E R5, desc[UR4][R4.64] ;  /* 0x0000000404057981 */ /* 0x000ea2000c1e1900 */
[----:B---3--:R-:W-:Y:S01]  /*00a0*/  IMAD.WIDE.U32 R6, R9, 0x4, R6 ;  /* 0x0000000409067825 */ /* 0x008fe200078e0006 */
[----:B--2---:R-:W-:-:S05]  /*00b0*/  IADD3 R9, PT, PT, R2, R5, RZ ;  /* 0x0000000502097210 */ /* 0x004fca0007ffe0ff */
[----:B------:R-:W-:Y:S01]  /*00c0*/  STG.E desc[UR4][R6.64], R9 ;  /* 0x0000000906007986 */ /* 0x000fe2000c101904 */
[----:B------:R-:W-:Y:S05]  /*00d0*/  EXIT ;  /* 0x000000000000794d */ /* 0x000fea0003800000 */
.L_x_0:
[----:B------:R-:W-:-:S00]  /*00e0*/  BRA `(.L_x_0) ;  /* 0xfffffffc00fc7947 */ /* 0x000fc0000383ffff */
[----:B------:R-:W-:-:S00]  /*00f0*/  NOP ;  /* 0x0000000000007918 */ /* 0x000fc00000000000 */
        /* <DEDUP_REMOVED lines=8> */
.L_x_1:


//--------------------- .nv.shared.reserved.0     --------------------------
	.section	.nv.shared.reserved.0,"aw",@nobits
	.weak		__nv_reservedSMEM_offset_0_alias
	.size		__nv_reservedSMEM_offset_0_alias, 0, 64
	.other		__nv_reservedSMEM_offset_0_alias,@"STO_CUDA_RESERVED_SHARED STV_DEFAULT"
__nv_reservedSMEM_offset_0_alias:
	.zero		0
	.zero		64


//--------------------- .nv.constant0._Z10os_menoresPiS_S_ --------------------------
	.section	.nv.constant0._Z10os_menoresPiS_S_,"a",@progbits
	.sectionflags	@""
	.align	4
.nv.constant0._Z10os_menoresPiS_S_:
	.zero		920


//--------------------- SYMBOLS --------------------------

	.type		.nv.reservedSmem.offset0,@object
	.size		.nv.reservedSmem.offset0,0x4
